//
// Generated by NVIDIA NVVM Compiler
//
// Compiler Build ID: CL-36424714
// Cuda compilation tools, release 13.0, V13.0.88
// Based on NVVM 20.0.0
//

.version 9.0
.target sm_100
.address_size 64

	// .globl	_Z14transposeNaivePfPKfi
// _ZZ14transposeTiledPfPKfiE4tile has been demoted

.visible .entry _Z14transposeNaivePfPKfi(
	.param .u64 .ptr .align 1 _Z14transposeNaivePfPKfi_param_0,
	.param .u64 .ptr .align 1 _Z14transposeNaivePfPKfi_param_1,
	.param .u32 _Z14transposeNaivePfPKfi_param_2
)
{
	.reg .pred 	%p<2>;
	.reg .b32 	%r<15>;
	.reg .b32 	%f<2>;
	.reg .b64 	%rd<9>;

	ld.param.u64 	%rd1, [_Z14transposeNaivePfPKfi_param_0];
	ld.param.u64 	%rd2, [_Z14transposeNaivePfPKfi_param_1];
	ld.param.u32 	%r4, [_Z14transposeNaivePfPKfi_param_2];
	mov.u32 	%r5, %ctaid.x;
	mov.u32 	%r6, %ntid.x;
	mov.u32 	%r7, %tid.x;
	mad.lo.s32 	%r1, %r5, %r6, %r7;
	mov.u32 	%r8, %ctaid.y;
	mov.u32 	%r9, %ntid.y;
	mov.u32 	%r10, %tid.y;
	mad.lo.s32 	%r11, %r8, %r9, %r10;
	max.s32 	%r12, %r1, %r11;
	setp.ge.s32 	%p1, %r12, %r4;
	@%p1 bra 	$L__BB0_2;
	cvta.to.global.u64 	%rd3, %rd2;
	cvta.to.global.u64 	%rd4, %rd1;
	mad.lo.s32 	%r13, %r4, %r11, %r1;
	mul.wide.s32 	%rd5, %r13, 4;
	add.s64 	%rd6, %rd3, %rd5;
	ld.global.f32 	%f1, [%rd6];
	mad.lo.s32 	%r14, %r4, %r1, %r11;
	mul.wide.s32 	%rd7, %r14, 4;
	add.s64 	%rd8, %rd4, %rd7;
	st.global.f32 	[%rd8], %f1;
$L__BB0_2:
	ret;

}
	// .globl	_Z14transposeTiledPfPKfi
.visible .entry _Z14transposeTiledPfPKfi(
	.param .u64 .ptr .align 1 _Z14transposeTiledPfPKfi_param_0,
	.param .u64 .ptr .align 1 _Z14transposeTiledPfPKfi_param_1,
	.param .u32 _Z14transposeTiledPfPKfi_param_2
)
{
	.reg .pred 	%p<3>;
	.reg .b32 	%r<26>;
	.reg .b32 	%f<3>;
	.reg .b64 	%rd<9>;
	// demoted variable
	.shared .align 4 .b8 _ZZ14transposeTiledPfPKfiE4tile[4224];
	ld.param.u64 	%rd1, [_Z14transposeTiledPfPKfi_param_0];
	ld.param.u64 	%rd2, [_Z14transposeTiledPfPKfi_param_1];
	ld.param.u32 	%r10, [_Z14transposeTiledPfPKfi_param_2];
	mov.u32 	%r11, %ctaid.x;
	shl.b32 	%r1, %r11, 5;
	mov.u32 	%r2, %tid.x;
	add.s32 	%r3, %r1, %r2;
	mov.u32 	%r12, %ctaid.y;
	shl.b32 	%r4, %r12, 5;
	mov.u32 	%r5, %tid.y;
	add.s32 	%r13, %r4, %r5;
	max.s32 	%r14, %r3, %r13;
	setp.ge.s32 	%p1, %r14, %r10;
	@%p1 bra 	$L__BB1_2;
	cvta.to.global.u64 	%rd3, %rd2;
	mad.lo.s32 	%r15, %r10, %r13, %r3;
	mul.wide.s32 	%rd4, %r15, 4;
	add.s64 	%rd5, %rd3, %rd4;
	ld.global.f32 	%f1, [%rd5];
	mov.u32 	%r16, _ZZ14transposeTiledPfPKfiE4tile;
	mad.lo.s32 	%r17, %r5, 132, %r16;
	shl.b32 	%r18, %r2, 2;
	add.s32 	%r19, %r17, %r18;
	st.shared.f32 	[%r19], %f1;
$L__BB1_2:
	bar.sync 	0;
	add.s32 	%r7, %r4, %r2;
	add.s32 	%r8, %r1, %r5;
	max.s32 	%r20, %r7, %r8;
	setp.ge.s32 	%p2, %r20, %r10;
	@%p2 bra 	$L__BB1_4;
	mov.u32 	%r21, _ZZ14transposeTiledPfPKfiE4tile;
	mad.lo.s32 	%r22, %r2, 132, %r21;
	shl.b32 	%r23, %r5, 2;
	add.s32 	%r24, %r22, %r23;
	ld.shared.f32 	%f2, [%r24];
	mad.lo.s32 	%r25, %r10, %r8, %r7;
	cvta.to.global.u64 	%rd6, %rd1;
	mul.wide.s32 	%rd7, %r25, 4;
	add.s64 	%rd8, %rd6, %rd7;
	st.global.f32 	[%rd8], %f2;
$L__BB1_4:
	ret;

}


// ===== COMPILED SASS (sm_100) =====

	.target	sm_100

	.elftype	@"ET_EXEC"


//--------------------- .note.nv.tkinfo           --------------------------
	.section	.note.nv.tkinfo,"",@"SHT_NOTE"
	.sectionflags	@"SHF_NOTE_NV_TKINFO"
	.tkinfo
        /*0018*/ 	.word	0x00000002
        /*0030*/ 	.string	""
        /*0030*/ 	.string	"ptxas"
        /*0030*/ 	.string	"Cuda compilation tools, release 13.0, V13.0.88"
        /*0030*/ 	.string	"Build cuda_13.0.r13.0/compiler.36424714_0"
        /*0030*/ 	.string	"-arch sm_100 -m 64 "



//--------------------- .note.nv.cuinfo           --------------------------
	.section	.note.nv.cuinfo,"",@"SHT_NOTE"
	.sectionflags	@"SHF_NOTE_NV_CUINFO"
        /*0018*/ 	.short	0x0002
        /*001a*/ 	.short	0x0064
        /*001c*/ 	.short	0x0082
	.zero		2


//--------------------- .nv.info                  --------------------------
	.section	.nv.info,"",@"SHT_CUDA_INFO"
	.align	4


	//----- nvinfo : EIATTR_REGCOUNT
	.align		4
        /*0000*/ 	.byte	0x04, 0x2f
        /*0002*/ 	.short	(.L_1 - .L_0)
	.align		4
.L_0:
        /*0004*/ 	.word	index@(_Z14transposeNaivePfPKfi)
        /*0008*/ 	.word	0x0000000a


	//----- nvinfo : EIATTR_FRAME_SIZE
	.align		4
.L_1:
        /*000c*/ 	.byte	0x04, 0x11
        /*000e*/ 	.short	(.L_3 - .L_2)
	.align		4
.L_2:
        /*0010*/ 	.word	index@(_Z14transposeNaivePfPKfi)
        /*0014*/ 	.word	0x00000000


	//----- nvinfo : EIATTR_REGCOUNT
	.align		4
.L_3:
        /*0018*/ 	.byte	0x04, 0x2f
        /*001a*/ 	.short	(.L_5 - .L_4)
	.align		4
.L_4:
        /*001c*/ 	.word	index@(_Z14transposeTiledPfPKfi)
        /*0020*/ 	.word	0x0000000c


	//----- nvinfo : EIATTR_FRAME_SIZE
	.align		4
.L_5:
        /*0024*/ 	.byte	0x04, 0x11
        /*0026*/ 	.short	(.L_7 - .L_6)
	.align		4
.L_6:
        /*0028*/ 	.word	index@(_Z14transposeTiledPfPKfi)
        /*002c*/ 	.word	0x00000000


	//----- nvinfo : EIATTR_MIN_STACK_SIZE
	.align		4
.L_7:
        /*0030*/ 	.byte	0x04, 0x12
        /*0032*/ 	.short	(.L_9 - .L_8)
	.align		4
.L_8:
        /*0034*/ 	.word	index@(_Z14transposeTiledPfPKfi)
        /*0038*/ 	.word	0x00000000


	//----- nvinfo : EIATTR_MIN_STACK_SIZE
	.align		4
.L_9:
        /*003c*/ 	.byte	0x04, 0x12
        /*003e*/ 	.short	(.L_11 - .L_10)
	.align		4
.L_10:
        /*0040*/ 	.word	index@(_Z14transposeNaivePfPKfi)
        /*0044*/ 	.word	0x00000000
.L_11:


//--------------------- .nv.compat                --------------------------
	.section	.nv.compat,"",@"SHT_CUDA_COMPAT_INFO"
	.align	4
        /*0000*/ 	.byte	0x02, 0x09, 0x00, 0x00, 0x02, 0x02, 0x01, 0x00, 0x02, 0x05, 0x05, 0x00, 0x03, 0x07, 0x01, 0x01
        /*0010*/ 	.byte	0x02, 0x03, 0x00, 0x00, 0x02, 0x06, 0x01, 0x00, 0x04, 0x0b, 0x08, 0x00, 0x09, 0x00, 0x00, 0x00
        /*0020*/ 	.byte	0x00, 0x00, 0x00, 0x00


//--------------------- .nv.info._Z14transposeTiledPfPKfi --------------------------
	.section	.nv.info._Z14transposeTiledPfPKfi,"",@"SHT_CUDA_INFO"
	.sectionflags	@""
	.align	4


	//----- nvinfo : EIATTR_CUDA_API_VERSION
	.align		4
        /*0000*/ 	.byte	0x04, 0x37
        /*0002*/ 	.short	(.L_13 - .L_12)
.L_12:
        /*0004*/ 	.word	0x00000082


	//----- nvinfo : EIATTR_KPARAM_INFO
	.align		4
.L_13:
        /*0008*/ 	.byte	0x04, 0x17
        /*000a*/ 	.short	(.L_15 - .L_14)
.L_14:
        /*000c*/ 	.word	0x00000000
        /*0010*/ 	.short	0x0002
        /*0012*/ 	.short	0x0010
        /*0014*/ 	.byte	0x00, 0xf0, 0x11, 0x00


	//----- nvinfo : EIATTR_KPARAM_INFO
	.align		4
.L_15:
        /*0018*/ 	.byte	0x04, 0x17
        /*001a*/ 	.short	(.L_17 - .L_16)
.L_16:
        /*001c*/ 	.word	0x00000000
        /*0020*/ 	.short	0x0001
        /*0022*/ 	.short	0x0008
        /*0024*/ 	.byte	0x00, 0xf5, 0x21, 0x00


	//----- nvinfo : EIATTR_KPARAM_INFO
	.align		4
.L_17:
        /*0028*/ 	.byte	0x04, 0x17
        /*002a*/ 	.short	(.L_19 - .L_18)
.L_18:
        /*002c*/ 	.word	0x00000000
        /*0030*/ 	.short	0x0000
        /*0032*/ 	.short	0x0000
        /*0034*/ 	.byte	0x00, 0xf5, 0x21, 0x00


	//----- nvinfo : EIATTR_SPARSE_MMA_MASK
	.align		4
.L_19:
        /*0038*/ 	.byte	0x03, 0x50
        /*003a*/ 	.short	0x0000


	//----- nvinfo : EIATTR_MAXREG_COUNT
	.align		4
        /*003c*/ 	.byte	0x03, 0x1b
        /*003e*/ 	.short	0x00ff


	//----- nvinfo : EIATTR_NUM_BARRIERS
	.align		4
        /*0040*/ 	.byte	0x02, 0x4c
        /*0042*/ 	.byte	0x01
	.zero		1


	//----- nvinfo : EIATTR_MERCURY_ISA_VERSION
	.align		4
        /*0044*/ 	.byte	0x03, 0x5f
        /*0046*/ 	.short	0x0101


	//----- nvinfo : EIATTR_VRC_CTA_INIT_COUNT
	.align		4
        /*0048*/ 	.byte	0x02, 0x4a
	.zero		1
	.zero		1


	//----- nvinfo : EIATTR_EXIT_INSTR_OFFSETS
	.align		4
        /*004c*/ 	.byte	0x04, 0x1c
        /*004e*/ 	.short	(.L_21 - .L_20)


	//   ....[0]....
.L_20:
        /*0050*/ 	.word	0x000001a0


	//   ....[1]....
        /*0054*/ 	.word	0x00000250


	//----- nvinfo : EIATTR_CBANK_PARAM_SIZE
	.align		4
.L_21:
        /*0058*/ 	.byte	0x03, 0x19
        /*005a*/ 	.short	0x0014


	//----- nvinfo : EIATTR_PARAM_CBANK
	.align		4
        /*005c*/ 	.byte	0x04, 0x0a
        /*005e*/ 	.short	(.L_23 - .L_22)
	.align		4
.L_22:
        /*0060*/ 	.word	index@(.nv.constant0._Z14transposeTiledPfPKfi)
        /*0064*/ 	.short	0x0380
        /*0066*/ 	.short	0x0014


	//----- nvinfo : EIATTR_SW_WAR
	.align		4
.L_23:
        /*0068*/ 	.byte	0x04, 0x36
        /*006a*/ 	.short	(.L_25 - .L_24)
.L_24:
        /*006c*/ 	.word	0x00000008
.L_25:


//--------------------- .nv.info._Z14transposeNaivePfPKfi --------------------------
	.section	.nv.info._Z14transposeNaivePfPKfi,"",@"SHT_CUDA_INFO"
	.sectionflags	@""
	.align	4


	//----- nvinfo : EIATTR_CUDA_API_VERSION
	.align		4
        /*0000*/ 	.byte	0x04, 0x37
        /*0002*/ 	.short	(.L_27 - .L_26)
.L_26:
        /*0004*/ 	.word	0x00000082


	//----- nvinfo : EIATTR_KPARAM_INFO
	.align		4
.L_27:
        /*0008*/ 	.byte	0x04, 0x17
        /*000a*/ 	.short	(.L_29 - .L_28)
.L_28:
        /*000c*/ 	.word	0x00000000
        /*0010*/ 	.short	0x0002
        /*0012*/ 	.short	0x0010
        /*0014*/ 	.byte	0x00, 0xf0, 0x11, 0x00


	//----- nvinfo : EIATTR_KPARAM_INFO
	.align		4
.L_29:
        /*0018*/ 	.byte	0x04, 0x17
        /*001a*/ 	.short	(.L_31 - .L_30)
.L_30:
        /*001c*/ 	.word	0x00000000
        /*0020*/ 	.short	0x0001
        /*0022*/ 	.short	0x0008
        /*0024*/ 	.byte	0x00, 0xf5, 0x21, 0x00


	//----- nvinfo : EIATTR_KPARAM_INFO
	.align		4
.L_31:
        /*0028*/ 	.byte	0x04, 0x17
        /*002a*/ 	.short	(.L_33 - .L_32)
.L_32:
        /*002c*/ 	.word	0x00000000
        /*0030*/ 	.short	0x0000
        /*0032*/ 	.short	0x0000
        /*0034*/ 	.byte	0x00, 0xf5, 0x21, 0x00


	//----- nvinfo : EIATTR_SPARSE_MMA_MASK
	.align		4
.L_33:
        /*0038*/ 	.byte	0x03, 0x50
        /*003a*/ 	.short	0x0000


	//----- nvinfo : EIATTR_MAXREG_COUNT
	.align		4
        /*003c*/ 	.byte	0x03, 0x1b
        /*003e*/ 	.short	0x00ff


	//----- nvinfo : EIATTR_MERCURY_ISA_VERSION
	.align		4
        /*0040*/ 	.byte	0x03, 0x5f
        /*0042*/ 	.short	0x0101


	//----- nvinfo : EIATTR_VRC_CTA_INIT_COUNT
	.align		4
        /*0044*/ 	.byte	0x02, 0x4a
	.zero		1
	.zero		1


	//----- nvinfo : EIATTR_EXIT_INSTR_OFFSETS
	.align		4
        /*0048*/ 	.byte	0x04, 0x1c
        /*004a*/ 	.short	(.L_35 - .L_34)


	//   ....[0]....
.L_34:
        /*004c*/ 	.word	0x000000c0


	//   ....[1]....
        /*0050*/ 	.word	0x00000160


	//----- nvinfo : EIATTR_CBANK_PARAM_SIZE
	.align		4
.L_35:
        /*0054*/ 	.byte	0x03, 0x19
        /*0056*/ 	.short	0x0014


	//----- nvinfo : EIATTR_PARAM_CBANK
	.align		4
        /*0058*/ 	.byte	0x04, 0x0a
        /*005a*/ 	.short	(.L_37 - .L_36)
	.align		4
.L_36:
        /*005c*/ 	.word	index@(.nv.constant0._Z14transposeNaivePfPKfi)
        /*0060*/ 	.short	0x0380
        /*0062*/ 	.short	0x0014


	//----- nvinfo : EIATTR_SW_WAR
	.align		4
.L_37:
        /*0064*/ 	.byte	0x04, 0x36
        /*0066*/ 	.short	(.L_39 - .L_38)
.L_38:
        /*0068*/ 	.word	0x00000008
.L_39:


//--------------------- .nv.callgraph             --------------------------
	.section	.nv.callgraph,"",@"SHT_CUDA_CALLGRAPH"
	.align	4
	.sectionentsize	8
	.align		4
        /*0000*/ 	.word	0x00000000
	.align		4
        /*0004*/ 	.word	0xffffffff
	.align		4
        /*0008*/ 	.word	0x00000000
	.align		4
        /*000c*/ 	.word	0xfffffffe
	.align		4
        /*0010*/ 	.word	0x00000000
	.align		4
        /*0014*/ 	.word	0xfffffffd
	.align		4
        /*0018*/ 	.word	0x00000000
	.align		4
        /*001c*/ 	.word	0xfffffffc


//--------------------- .text._Z14transposeTiledPfPKfi --------------------------
	.section	.text._Z14transposeTiledPfPKfi,"ax",@progbits
	.align	128
        .global         _Z14transposeTiledPfPKfi
        .type           _Z14transposeTiledPfPKfi,@function
        .size           _Z14transposeTiledPfPKfi,(.L_x_2 - _Z14transposeTiledPfPKfi)
        .other          _Z14transposeTiledPfPKfi,@"STO_CUDA_ENTRY STV_DEFAULT"
_Z14transposeTiledPfPKfi:
.text._Z14transposeTiledPfPKfi:
[----:B------:R-:W-:Y:S01]  /*0000*/  LDC R1, c[0x0][0x37c] ;  /* 0x0000df00ff017b82 */ /* 0x000fe20000000800 */
[----:B------:R-:W0:Y:S01]  /*0010*/  S2R R7, SR_CTAID.X ;  /* 0x0000000000077919 */ /* 0x000e220000002500 */
[----:B------:R-:W1:Y:S01]  /*0020*/  LDCU UR6, c[0x0][0x390] ;  /* 0x00007200ff0677ac */ /* 0x000e620008000800 */
[----:B------:R-:W0:Y:S01]  /*0030*/  S2R R6, SR_TID.X ;  /* 0x0000000000067919 */ /* 0x000e220000002100 */
[----:B------:R-:W2:Y:S01]  /*0040*/  LDCU.64 UR4, c[0x0][0x358] ;  /* 0x00006b00ff0477ac */ /* 0x000ea20008000a00 */
[----:B------:R-:W3:Y:S01]  /*0050*/  S2R R8, SR_TID.Y ;  /* 0x0000000000087919 */ /* 0x000ee20000002200 */
[----:B------:R-:W3:Y:S01]  /*0060*/  S2R R9, SR_CTAID.Y ;  /* 0x0000000000097919 */ /* 0x000ee20000002600 */
[----:B0-----:R-:W-:Y:S02]  /*0070*/  IMAD R0, R7, 0x20, R6 ;  /* 0x0000002007007824 */ /* 0x001fe400078e0206 */
[----:B---3--:R-:W-:-:S05]  /*0080*/  IMAD R5, R9, 0x20, R8 ;  /* 0x0000002009057824 */ /* 0x008fca00078e0208 */
[----:B------:R-:W-:-:S04]  /*0090*/  VIMNMX R2, PT, PT, R0, R5, !PT ;  /* 0x0000000500027248 */ /* 0x000fc80007fe0100 */
[----:B-1----:R-:W-:-:S13]  /*00a0*/  ISETP.GE.AND P0, PT, R2, UR6, PT ;  /* 0x0000000602007c0c */ /* 0x002fda000bf06270 */
[----:B------:R-:W0:Y:S01]  /*00b0*/  @!P0 LDC.64 R2, c[0x0][0x388] ;  /* 0x0000e200ff028b82 */ /* 0x000e220000000a00 */
[----:B------:R-:W-:-:S04]  /*00c0*/  @!P0 IMAD R5, R5, UR6, R0 ;  /* 0x0000000605058c24 */ /* 0x000fc8000f8e0200 */
[----:B0-----:R-:W-:-:S06]  /*00d0*/  @!P0 IMAD.WIDE R2, R5, 0x4, R2 ;  /* 0x0000000405028825 */ /* 0x001fcc00078e0202 */
[----:B--2---:R-:W2:Y:S01]  /*00e0*/  @!P0 LDG.E R2, desc[UR4][R2.64] ;  /* 0x0000000402028981 */ /* 0x004ea2000c1e1900 */
[----:B------:R-:W-:Y:S01]  /*00f0*/  @!P0 MOV R0, 0x400 ;  /* 0x0000040000008802 */ /* 0x000fe20000000f00 */
[----:B------:R-:W-:Y:S01]  /*0100*/  IMAD R4, R9, 0x20, R6 ;  /* 0x0000002009047824 */ /* 0x000fe200078e0206 */
[----:B------:R-:W-:Y:S01]  /*0110*/  LEA R7, R7, R8, 0x5 ;  /* 0x0000000807077211 */ /* 0x000fe200078e28ff */
[----:B------:R-:W0:Y:S02]  /*0120*/  @!P0 S2R R5, SR_CgaCtaId ;  /* 0x0000000000058919 */ /* 0x000e240000008800 */
[----:B0-----:R-:W-:Y:S02]  /*0130*/  @!P0 LEA R0, R5, R0, 0x18 ;  /* 0x0000000005008211 */ /* 0x001fe400078ec0ff */
[----:B------:R-:W-:-:S03]  /*0140*/  VIMNMX R5, PT, PT, R4, R7, !PT ;  /* 0x0000000704057248 */ /* 0x000fc60007fe0100 */
[----:B------:R-:W-:Y:S01]  /*0150*/  @!P0 IMAD R0, R8, 0x84, R0 ;  /* 0x0000008408008824 */ /* 0x000fe200078e0200 */
[----:B------:R-:W-:-:S04]  /*0160*/  ISETP.GE.AND P1, PT, R5, UR6, PT ;  /* 0x0000000605007c0c */ /* 0x000fc8000bf26270 */
[----:B------:R-:W-:-:S05]  /*0170*/  @!P0 LEA R5, R6, R0, 0x2 ;  /* 0x0000000006058211 */ /* 0x000fca00078e10ff */
[----:B--2---:R0:W-:Y:S01]  /*0180*/  @!P0 STS [R5], R2 ;  /* 0x0000000205008388 */ /* 0x0041e20000000800 */
[----:B------:R-:W-:Y:S06]  /*0190*/  BAR.SYNC.DEFER_BLOCKING 0x0 ;  /* 0x0000000000007b1d */ /* 0x000fec0000010000 */
[----:B------:R-:W-:Y:S05]  /*01a0*/  @P1 EXIT ;  /* 0x000000000000194d */ /* 0x000fea0003800000 */
[----:B------:R-:W1:Y:S01]  /*01b0*/  S2R R3, SR_CgaCtaId ;  /* 0x0000000000037919 */ /* 0x000e620000008800 */
[----:B------:R-:W-:Y:S01]  /*01c0*/  MOV R0, 0x400 ;  /* 0x0000040000007802 */ /* 0x000fe20000000f00 */
[----:B------:R-:W-:-:S03]  /*01d0*/  IMAD R7, R7, UR6, R4 ;  /* 0x0000000607077c24 */ /* 0x000fc6000f8e0204 */
[----:B-1----:R-:W-:-:S05]  /*01e0*/  LEA R3, R3, R0, 0x18 ;  /* 0x0000000003037211 */ /* 0x002fca00078ec0ff */
[----:B------:R-:W-:Y:S02]  /*01f0*/  IMAD R0, R6, 0x84, R3 ;  /* 0x0000008406007824 */ /* 0x000fe400078e0203 */
[----:B0-----:R-:W0:Y:S02]  /*0200*/  LDC.64 R2, c[0x0][0x380] ;  /* 0x0000e000ff027b82 */ /* 0x001e240000000a00 */
[----:B------:R-:W-:-:S05]  /*0210*/  IMAD R0, R8, 0x4, R0 ;  /* 0x0000000408007824 */ /* 0x000fca00078e0200 */
[----:B------:R-:W1:Y:S01]  /*0220*/  LDS R5, [R0] ;  /* 0x0000000000057984 */ /* 0x000e620000000800 */
[----:B0-----:R-:W-:-:S05]  /*0230*/  IMAD.WIDE R2, R7, 0x4, R2 ;  /* 0x0000000407027825 */ /* 0x001fca00078e0202 */
[----:B-1----:R-:W-:Y:S01]  /*0240*/  STG.E desc[UR4][R2.64], R5 ;  /* 0x0000000502007986 */ /* 0x002fe2000c101904 */
[----:B------:R-:W-:Y:S05]  /*0250*/  EXIT ;  /* 0x000000000000794d */ /* 0x000fea0003800000 */
.L_x_0:
[----:B------:R-:W-:-:S00]  /*0260*/  BRA `(.L_x_0) ;  /* 0xfffffffc00fc7947 */ /* 0x000fc0000383ffff */
[----:B------:R-:W-:-:S00]  /*0270*/  NOP ;  /* 0x0000000000007918 */ /* 0x000fc00000000000 */
        /* <DEDUP_REMOVED lines=8> */
.L_x_2:


//--------------------- .text._Z14transposeNaivePfPKfi --------------------------
	.section	.text._Z14transposeNaivePfPKfi,"ax",@progbits
	.align	128
        .global         _Z14transposeNaivePfPKfi
        .type           _Z14transposeNaivePfPKfi,@function
        .size           _Z14transposeNaivePfPKfi,(.L_x_3 - _Z14transposeNaivePfPKfi)
        .other          _Z14transposeNaivePfPKfi,@"STO_CUDA_ENTRY STV_DEFAULT"
_Z14transposeNaivePfPKfi:
.text._Z14transposeNaivePfPKfi:
[----:B------:R-:W-:Y:S01]  /*0000*/  LDC R1, c[0x0][0x37c] ;  /* 0x0000df00ff017b82 */ /* 0x000fe20000000800 */
[----:B------:R-:W0:Y:S07]  /*0010*/  S2R R3, SR_TID.X ;  /* 0x0000000000037919 */ /* 0x000e2e0000002100 */
[----:B------:R-:W0:Y:S01]  /*0020*/  LDC R0, c[0x0][0x360] ;  /* 0x0000d800ff007b82 */ /* 0x000e220000000800 */
[----:B------:R-:W1:Y:S01]  /*0030*/  LDCU UR6, c[0x0][0x390] ;  /* 0x00007200ff0677ac */ /* 0x000e620008000800 */
[----:B------:R-:W2:Y:S06]  /*0040*/  S2R R2, SR_TID.Y ;  /* 0x0000000000027919 */ /* 0x000eac0000002200 */
[----:B------:R-:W0:Y:S08]  /*0050*/  S2UR UR4, SR_CTAID.X ;  /* 0x00000000000479c3 */ /* 0x000e300000002500 */
[----:B------:R-:W2:Y:S08]  /*0060*/  S2UR UR5, SR_CTAID.Y ;  /* 0x00000000000579c3 */ /* 0x000eb00000002600 */
[----:B------:R-:W2:Y:S01]  /*0070*/  LDC R7, c[0x0][0x364] ;  /* 0x0000d900ff077b82 */ /* 0x000ea20000000800 */
[----:B0-----:R-:W-:-:S02]  /*0080*/  IMAD R0, R0, UR4, R3 ;  /* 0x0000000400007c24 */ /* 0x001fc4000f8e0203 */
[----:B--2---:R-:W-:-:S05]  /*0090*/  IMAD R7, R7, UR5, R2 ;  /* 0x0000000507077c24 */ /* 0x004fca000f8e0202 */
[----:B------:R-:W-:-:S04]  /*00a0*/  VIMNMX R2, PT, PT, R0, R7, !PT ;  /* 0x0000000700027248 */ /* 0x000fc80007fe0100 */
[----:B-1----:R-:W-:-:S13]  /*00b0*/  ISETP.GE.AND P0, PT, R2, UR6, PT ;  /* 0x0000000602007c0c */ /* 0x002fda000bf06270 */
[----:B------:R-:W-:Y:S05]  /*00c0*/  @P0 EXIT ;  /* 0x000000000000094d */ /* 0x000fea0003800000 */
[----:B------:R-:W0:Y:S01]  /*00d0*/  LDC.64 R2, c[0x0][0x388] ;  /* 0x0000e200ff027b82 */ /* 0x000e220000000a00 */
[----:B------:R-:W1:Y:S01]  /*00e0*/  LDCU.64 UR4, c[0x0][0x358] ;  /* 0x00006b00ff0477ac */ /* 0x000e620008000a00 */
[----:B------:R-:W-:-:S04]  /*00f0*/  IMAD R5, R7, UR6, R0 ;  /* 0x0000000607057c24 */ /* 0x000fc8000f8e0200 */
[----:B0-----:R-:W-:Y:S02]  /*0100*/  IMAD.WIDE R2, R5, 0x4, R2 ;  /* 0x0000000405027825 */ /* 0x001fe400078e0202 */
[----:B------:R-:W0:Y:S04]  /*0110*/  LDC.64 R4, c[0x0][0x380] ;  /* 0x0000e000ff047b82 */ /* 0x000e280000000a00 */
[----:B-1----:R-:W2:Y:S01]  /*0120*/  LDG.E R3, desc[UR4][R2.64] ;  /* 0x0000000402037981 */ /* 0x002ea2000c1e1900 */
[----:B------:R-:W-:-:S04]  /*0130*/  IMAD R7, R0, UR6, R7 ;  /* 0x0000000600077c24 */ /* 0x000fc8000f8e0207 */
[----:B0-----:R-:W-:-:S05]  /*0140*/  IMAD.WIDE R4, R7, 0x4, R4 ;  /* 0x0000000407047825 */ /* 0x001fca00078e0204 */
[----:B--2---:R-:W-:Y:S01]  /*0150*/  STG.E desc[UR4][R4.64], R3 ;  /* 0x0000000304007986 */ /* 0x004fe2000c101904 */
[----:B------:R-:W-:Y:S05]  /*0160*/  EXIT ;  /* 0x000000000000794d */ /* 0x000fea0003800000 */
.L_x_1:
        /* <DEDUP_REMOVED lines=9> */
.L_x_3:


//--------------------- .nv.shared._Z14transposeTiledPfPKfi --------------------------
	.section	.nv.shared._Z14transposeTiledPfPKfi,"aw",@nobits
	.sectionflags	@""
	.align	4
.nv.shared._Z14transposeTiledPfPKfi:
	.zero		5248


//--------------------- .nv.shared.reserved.0     --------------------------
	.section	.nv.shared.reserved.0,"aw",@nobits
	.weak		__nv_reservedSMEM_offset_0_alias
	.size		__nv_reservedSMEM_offset_0_alias, 0, 64
	.other		__nv_reservedSMEM_offset_0_alias,@"STO_CUDA_RESERVED_SHARED STV_DEFAULT"
__nv_reservedSMEM_offset_0_alias:
	.zero		0
	.zero		64


//--------------------- .nv.constant0._Z14transposeTiledPfPKfi --------------------------
	.section	.nv.constant0._Z14transposeTiledPfPKfi,"a",@progbits
	.sectionflags	@""
	.align	4
.nv.constant0._Z14transposeTiledPfPKfi:
	.zero		916


//--------------------- .nv.constant0._Z14transposeNaivePfPKfi --------------------------
	.section	.nv.constant0._Z14transposeNaivePfPKfi,"a",@progbits
	.sectionflags	@""
	.align	4
.nv.constant0._Z14transposeNaivePfPKfi:
	.zero		916


//--------------------- SYMBOLS --------------------------

	.type		.nv.reservedSmem.offset0,@object
	.size		.nv.reservedSmem.offset0,0x4
	.type		.nv.reservedSmem.cap,@object
	.size		.nv.reservedSmem.cap,0x4
